//
// Generated by NVIDIA NVVM Compiler
//
// Compiler Build ID: CL-36424714
// Cuda compilation tools, release 13.0, V13.0.88
// Based on NVVM 20.0.0
//

.version 9.0
.target sm_100
.address_size 64

	// .globl	_Z8kernel2DPKfPf
.const .align 4 .b8 d_filter[100];
// _ZZ8kernel2DPKfPfE4temp has been demoted

.visible .entry _Z8kernel2DPKfPf(
	.param .u64 .ptr .align 1 _Z8kernel2DPKfPf_param_0,
	.param .u64 .ptr .align 1 _Z8kernel2DPKfPf_param_1
)
{
	.reg .pred 	%p<5>;
	.reg .b32 	%r<24>;
	.reg .b32 	%f<78>;
	.reg .b64 	%rd<9>;
	// demoted variable
	.shared .align 4 .b8 _ZZ8kernel2DPKfPfE4temp[1600];
	ld.param.u64 	%rd1, [_Z8kernel2DPKfPf_param_0];
	ld.param.u64 	%rd2, [_Z8kernel2DPKfPf_param_1];
	mov.u32 	%r1, %tid.x;
	mov.u32 	%r2, %tid.y;
	mov.u32 	%r8, %ctaid.y;
	shl.b32 	%r9, %r8, 4;
	add.s32 	%r3, %r9, %r2;
	mov.u32 	%r10, %ctaid.x;
	shl.b32 	%r11, %r10, 4;
	add.s32 	%r4, %r11, %r1;
	add.s32 	%r5, %r3, -2;
	add.s32 	%r6, %r4, -2;
	or.b32  	%r12, %r5, %r6;
	setp.gt.u32 	%p1, %r12, 8191;
	mov.u32 	%r13, _ZZ8kernel2DPKfPfE4temp;
	mad.lo.s32 	%r14, %r2, 80, %r13;
	shl.b32 	%r15, %r1, 2;
	add.s32 	%r7, %r14, %r15;
	@%p1 bra 	$L__BB0_2;
	cvta.to.global.u64 	%rd3, %rd1;
	shl.b32 	%r16, %r5, 13;
	add.s32 	%r17, %r16, %r6;
	mul.wide.u32 	%rd4, %r17, 4;
	add.s64 	%rd5, %rd3, %rd4;
	ld.global.f32 	%f1, [%rd5];
	st.shared.f32 	[%r7], %f1;
	bra.uni 	$L__BB0_3;
$L__BB0_2:
	mov.b32 	%r18, 0;
	st.shared.u32 	[%r7], %r18;
$L__BB0_3:
	bar.sync 	0;
	or.b32  	%r19, %r2, %r1;
	and.b32  	%r20, %r19, 1008;
	setp.ne.s32 	%p2, %r20, 0;
	or.b32  	%r21, %r3, %r4;
	setp.gt.u32 	%p3, %r21, 8191;
	or.pred  	%p4, %p2, %p3;
	@%p4 bra 	$L__BB0_5;
	ld.shared.f32 	%f2, [%r7];
	ld.const.f32 	%f3, [d_filter];
	fma.rn.f32 	%f4, %f2, %f3, 0f00000000;
	ld.shared.f32 	%f5, [%r7+4];
	ld.const.f32 	%f6, [d_filter+4];
	fma.rn.f32 	%f7, %f5, %f6, %f4;
	ld.shared.f32 	%f8, [%r7+8];
	ld.const.f32 	%f9, [d_filter+8];
	fma.rn.f32 	%f10, %f8, %f9, %f7;
	ld.shared.f32 	%f11, [%r7+12];
	ld.const.f32 	%f12, [d_filter+12];
	fma.rn.f32 	%f13, %f11, %f12, %f10;
	ld.shared.f32 	%f14, [%r7+16];
	ld.const.f32 	%f15, [d_filter+16];
	fma.rn.f32 	%f16, %f14, %f15, %f13;
	ld.shared.f32 	%f17, [%r7+80];
	ld.const.f32 	%f18, [d_filter+20];
	fma.rn.f32 	%f19, %f17, %f18, %f16;
	ld.shared.f32 	%f20, [%r7+84];
	ld.const.f32 	%f21, [d_filter+24];
	fma.rn.f32 	%f22, %f20, %f21, %f19;
	ld.shared.f32 	%f23, [%r7+88];
	ld.const.f32 	%f24, [d_filter+28];
	fma.rn.f32 	%f25, %f23, %f24, %f22;
	ld.shared.f32 	%f26, [%r7+92];
	ld.const.f32 	%f27, [d_filter+32];
	fma.rn.f32 	%f28, %f26, %f27, %f25;
	ld.shared.f32 	%f29, [%r7+96];
	ld.const.f32 	%f30, [d_filter+36];
	fma.rn.f32 	%f31, %f29, %f30, %f28;
	ld.shared.f32 	%f32, [%r7+160];
	ld.const.f32 	%f33, [d_filter+40];
	fma.rn.f32 	%f34, %f32, %f33, %f31;
	ld.shared.f32 	%f35, [%r7+164];
	ld.const.f32 	%f36, [d_filter+44];
	fma.rn.f32 	%f37, %f35, %f36, %f34;
	ld.shared.f32 	%f38, [%r7+168];
	ld.const.f32 	%f39, [d_filter+48];
	fma.rn.f32 	%f40, %f38, %f39, %f37;
	ld.shared.f32 	%f41, [%r7+172];
	ld.const.f32 	%f42, [d_filter+52];
	fma.rn.f32 	%f43, %f41, %f42, %f40;
	ld.shared.f32 	%f44, [%r7+176];
	ld.const.f32 	%f45, [d_filter+56];
	fma.rn.f32 	%f46, %f44, %f45, %f43;
	ld.shared.f32 	%f47, [%r7+240];
	ld.const.f32 	%f48, [d_filter+60];
	fma.rn.f32 	%f49, %f47, %f48, %f46;
	ld.shared.f32 	%f50, [%r7+244];
	ld.const.f32 	%f51, [d_filter+64];
	fma.rn.f32 	%f52, %f50, %f51, %f49;
	ld.shared.f32 	%f53, [%r7+248];
	ld.const.f32 	%f54, [d_filter+68];
	fma.rn.f32 	%f55, %f53, %f54, %f52;
	ld.shared.f32 	%f56, [%r7+252];
	ld.const.f32 	%f57, [d_filter+72];
	fma.rn.f32 	%f58, %f56, %f57, %f55;
	ld.shared.f32 	%f59, [%r7+256];
	ld.const.f32 	%f60, [d_filter+76];
	fma.rn.f32 	%f61, %f59, %f60, %f58;
	ld.shared.f32 	%f62, [%r7+320];
	ld.const.f32 	%f63, [d_filter+80];
	fma.rn.f32 	%f64, %f62, %f63, %f61;
	ld.shared.f32 	%f65, [%r7+324];
	ld.const.f32 	%f66, [d_filter+84];
	fma.rn.f32 	%f67, %f65, %f66, %f64;
	ld.shared.f32 	%f68, [%r7+328];
	ld.const.f32 	%f69, [d_filter+88];
	fma.rn.f32 	%f70, %f68, %f69, %f67;
	ld.shared.f32 	%f71, [%r7+332];
	ld.const.f32 	%f72, [d_filter+92];
	fma.rn.f32 	%f73, %f71, %f72, %f70;
	ld.shared.f32 	%f74, [%r7+336];
	ld.const.f32 	%f75, [d_filter+96];
	fma.rn.f32 	%f76, %f74, %f75, %f73;
	div.rn.f32 	%f77, %f76, 0f41C80000;
	shl.b32 	%r22, %r3, 13;
	add.s32 	%r23, %r22, %r4;
	cvta.to.global.u64 	%rd6, %rd2;
	mul.wide.u32 	%rd7, %r23, 4;
	add.s64 	%rd8, %rd6, %rd7;
	st.global.f32 	[%rd8], %f77;
$L__BB0_5:
	ret;

}


// ===== COMPILED SASS (sm_100) =====

	.target	sm_100

	.elftype	@"ET_EXEC"


//--------------------- .note.nv.tkinfo           --------------------------
	.section	.note.nv.tkinfo,"",@"SHT_NOTE"
	.sectionflags	@"SHF_NOTE_NV_TKINFO"
	.tkinfo
        /*0018*/ 	.word	0x00000002
        /*0030*/ 	.string	""
        /*0030*/ 	.string	"ptxas"
        /*0030*/ 	.string	"Cuda compilation tools, release 13.0, V13.0.88"
        /*0030*/ 	.string	"Build cuda_13.0.r13.0/compiler.36424714_0"
        /*0030*/ 	.string	"-arch sm_100 -m 64 "



//--------------------- .note.nv.cuinfo           --------------------------
	.section	.note.nv.cuinfo,"",@"SHT_NOTE"
	.sectionflags	@"SHF_NOTE_NV_CUINFO"
        /*0018*/ 	.short	0x0002
        /*001a*/ 	.short	0x0064
        /*001c*/ 	.short	0x0082
	.zero		2


//--------------------- .nv.info                  --------------------------
	.section	.nv.info,"",@"SHT_CUDA_INFO"
	.align	4


	//----- nvinfo : EIATTR_REGCOUNT
	.align		4
        /*0000*/ 	.byte	0x04, 0x2f
        /*0002*/ 	.short	(.L_2 - .L_1)
	.align		4
.L_1:
        /*0004*/ 	.word	index@(_Z8kernel2DPKfPf)
        /*0008*/ 	.word	0x00000013


	//----- nvinfo : EIATTR_FRAME_SIZE
	.align		4
.L_2:
        /*000c*/ 	.byte	0x04, 0x11
        /*000e*/ 	.short	(.L_4 - .L_3)
	.align		4
.L_3:
        /*0010*/ 	.word	index@($__internal_0_$__cuda_sm3x_div_rn_noftz_f32_slowpath)
        /*0014*/ 	.word	0x00000000


	//----- nvinfo : EIATTR_FRAME_SIZE
	.align		4
.L_4:
        /*0018*/ 	.byte	0x04, 0x11
        /*001a*/ 	.short	(.L_6 - .L_5)
	.align		4
.L_5:
        /*001c*/ 	.word	index@(_Z8kernel2DPKfPf)
        /*0020*/ 	.word	0x00000000


	//----- nvinfo : EIATTR_MIN_STACK_SIZE
	.align		4
.L_6:
        /*0024*/ 	.byte	0x04, 0x12
        /*0026*/ 	.short	(.L_8 - .L_7)
	.align		4
.L_7:
        /*0028*/ 	.word	index@(_Z8kernel2DPKfPf)
        /*002c*/ 	.word	0x00000000
.L_8:


//--------------------- .nv.compat                --------------------------
	.section	.nv.compat,"",@"SHT_CUDA_COMPAT_INFO"
	.align	4
        /*0000*/ 	.byte	0x02, 0x09, 0x00, 0x00, 0x02, 0x02, 0x01, 0x00, 0x02, 0x05, 0x05, 0x00, 0x03, 0x07, 0x01, 0x01
        /*0010*/ 	.byte	0x02, 0x03, 0x00, 0x00, 0x02, 0x06, 0x01, 0x00, 0x04, 0x0b, 0x08, 0x00, 0x01, 0x00, 0x00, 0x00
        /*0020*/ 	.byte	0x00, 0x00, 0x00, 0x00


//--------------------- .nv.info._Z8kernel2DPKfPf --------------------------
	.section	.nv.info._Z8kernel2DPKfPf,"",@"SHT_CUDA_INFO"
	.sectionflags	@""
	.align	4


	//----- nvinfo : EIATTR_CUDA_API_VERSION
	.align		4
        /*0000*/ 	.byte	0x04, 0x37
        /*0002*/ 	.short	(.L_10 - .L_9)
.L_9:
        /*0004*/ 	.word	0x00000082


	//----- nvinfo : EIATTR_KPARAM_INFO
	.align		4
.L_10:
        /*0008*/ 	.byte	0x04, 0x17
        /*000a*/ 	.short	(.L_12 - .L_11)
.L_11:
        /*000c*/ 	.word	0x00000000
        /*0010*/ 	.short	0x0001
        /*0012*/ 	.short	0x0008
        /*0014*/ 	.byte	0x00, 0xf5, 0x21, 0x00


	//----- nvinfo : EIATTR_KPARAM_INFO
	.align		4
.L_12:
        /*0018*/ 	.byte	0x04, 0x17
        /*001a*/ 	.short	(.L_14 - .L_13)
.L_13:
        /*001c*/ 	.word	0x00000000
        /*0020*/ 	.short	0x0000
        /*0022*/ 	.short	0x0000
        /*0024*/ 	.byte	0x00, 0xf5, 0x21, 0x00


	//----- nvinfo : EIATTR_SPARSE_MMA_MASK
	.align		4
.L_14:
        /*0028*/ 	.byte	0x03, 0x50
        /*002a*/ 	.short	0x0000


	//----- nvinfo : EIATTR_MAXREG_COUNT
	.align		4
        /*002c*/ 	.byte	0x03, 0x1b
        /*002e*/ 	.short	0x00ff


	//----- nvinfo : EIATTR_NUM_BARRIERS
	.align		4
        /*0030*/ 	.byte	0x02, 0x4c
        /*0032*/ 	.byte	0x01
	.zero		1


	//----- nvinfo : EIATTR_MERCURY_ISA_VERSION
	.align		4
        /*0034*/ 	.byte	0x03, 0x5f
        /*0036*/ 	.short	0x0101


	//----- nvinfo : EIATTR_VRC_CTA_INIT_COUNT
	.align		4
        /*0038*/ 	.byte	0x02, 0x4a
	.zero		1
	.zero		1


	//----- nvinfo : EIATTR_EXIT_INSTR_OFFSETS
	.align		4
        /*003c*/ 	.byte	0x04, 0x1c
        /*003e*/ 	.short	(.L_16 - .L_15)


	//   ....[0]....
.L_15:
        /*0040*/ 	.word	0x000001b0


	//   ....[1]....
        /*0044*/ 	.word	0x00000670


	//----- nvinfo : EIATTR_CRS_STACK_SIZE
	.align		4
.L_16:
        /*0048*/ 	.byte	0x04, 0x1e
        /*004a*/ 	.short	(.L_18 - .L_17)
.L_17:
        /*004c*/ 	.word	0x00000000


	//----- nvinfo : EIATTR_CBANK_PARAM_SIZE
	.align		4
.L_18:
        /*0050*/ 	.byte	0x03, 0x19
        /*0052*/ 	.short	0x0010


	//----- nvinfo : EIATTR_PARAM_CBANK
	.align		4
        /*0054*/ 	.byte	0x04, 0x0a
        /*0056*/ 	.short	(.L_20 - .L_19)
	.align		4
.L_19:
        /*0058*/ 	.word	index@(.nv.constant0._Z8kernel2DPKfPf)
        /*005c*/ 	.short	0x0380
        /*005e*/ 	.short	0x0010


	//----- nvinfo : EIATTR_SW_WAR
	.align		4
.L_20:
        /*0060*/ 	.byte	0x04, 0x36
        /*0062*/ 	.short	(.L_22 - .L_21)
.L_21:
        /*0064*/ 	.word	0x00000008
.L_22:


//--------------------- .nv.callgraph             --------------------------
	.section	.nv.callgraph,"",@"SHT_CUDA_CALLGRAPH"
	.align	4
	.sectionentsize	8
	.align		4
        /*0000*/ 	.word	0x00000000
	.align		4
        /*0004*/ 	.word	0xffffffff
	.align		4
        /*0008*/ 	.word	0x00000000
	.align		4
        /*000c*/ 	.word	0xfffffffe
	.align		4
        /*0010*/ 	.word	0x00000000
	.align		4
        /*0014*/ 	.word	0xfffffffd
	.align		4
        /*0018*/ 	.word	0x00000000
	.align		4
        /*001c*/ 	.word	0xfffffffc


//--------------------- .nv.constant3             --------------------------
	.section	.nv.constant3,"a",@progbits
	.align	4
.nv.constant3:
	.type		d_filter,@object
	.size		d_filter,(.L_0 - d_filter)
d_filter:
	.zero		100
.L_0:


//--------------------- .text._Z8kernel2DPKfPf    --------------------------
	.section	.text._Z8kernel2DPKfPf,"ax",@progbits
	.align	128
        .global         _Z8kernel2DPKfPf
        .type           _Z8kernel2DPKfPf,@function
        .size           _Z8kernel2DPKfPf,(.L_x_15 - _Z8kernel2DPKfPf)
        .other          _Z8kernel2DPKfPf,@"STO_CUDA_ENTRY STV_DEFAULT"
_Z8kernel2DPKfPf:
.text._Z8kernel2DPKfPf:
[----:B------:R-:W-:Y:S01]  /*0000*/  LDC R1, c[0x0][0x37c] ;  /* 0x0000df00ff017b82 */ /* 0x000fe20000000800 */
[----:B------:R-:W0:Y:S01]  /*0010*/  S2R R4, SR_TID.Y ;  /* 0x0000000000047919 */ /* 0x000e220000002200 */
[----:B------:R-:W1:Y:S01]  /*0020*/  LDCU.64 UR6, c[0x0][0x358] ;  /* 0x00006b00ff0677ac */ /* 0x000e620008000a00 */
[----:B------:R-:W0:Y:S01]  /*0030*/  S2R R3, SR_CTAID.Y ;  /* 0x0000000000037919 */ /* 0x000e220000002600 */
[----:B------:R-:W2:Y:S01]  /*0040*/  S2R R9, SR_TID.X ;  /* 0x0000000000097919 */ /* 0x000ea20000002100 */
[----:B------:R-:W2:Y:S01]  /*0050*/  S2R R0, SR_CTAID.X ;  /* 0x0000000000007919 */ /* 0x000ea20000002500 */
[----:B0-----:R-:W-:Y:S01]  /*0060*/  LEA R2, R3, R4, 0x4 ;  /* 0x0000000403027211 */ /* 0x001fe200078e20ff */
[----:B--2---:R-:W-:-:S03]  /*0070*/  IMAD R3, R0, 0x10, R9 ;  /* 0x0000001000037824 */ /* 0x004fc600078e0209 */
[----:B------:R-:W-:Y:S01]  /*0080*/  IADD3 R0, PT, PT, R2, -0x2, RZ ;  /* 0xfffffffe02007810 */ /* 0x000fe20007ffe0ff */
[----:B------:R-:W-:-:S05]  /*0090*/  VIADD R5, R3, 0xfffffffe ;  /* 0xfffffffe03057836 */ /* 0x000fca0000000000 */
[----:B------:R-:W-:-:S04]  /*00a0*/  LOP3.LUT R6, R0, R5, RZ, 0xfc, !PT ;  /* 0x0000000500067212 */ /* 0x000fc800078efcff */
[----:B------:R-:W-:-:S13]  /*00b0*/  ISETP.GT.U32.AND P1, PT, R6, 0x1fff, PT ;  /* 0x00001fff0600780c */ /* 0x000fda0003f24070 */
[----:B------:R-:W0:Y:S01]  /*00c0*/  @!P1 LDC.64 R6, c[0x0][0x380] ;  /* 0x0000e000ff069b82 */ /* 0x000e220000000a00 */
[----:B------:R-:W-:-:S05]  /*00d0*/  @!P1 LEA R5, R0, R5, 0xd ;  /* 0x0000000500059211 */ /* 0x000fca00078e68ff */
[----:B0-----:R-:W-:-:S06]  /*00e0*/  @!P1 IMAD.WIDE.U32 R6, R5, 0x4, R6 ;  /* 0x0000000405069825 */ /* 0x001fcc00078e0006 */
[----:B-1----:R-:W2:Y:S01]  /*00f0*/  @!P1 LDG.E R7, desc[UR6][R6.64] ;  /* 0x0000000606079981 */ /* 0x002ea2000c1e1900 */
[----:B------:R-:W-:Y:S02]  /*0100*/  MOV R0, 0x400 ;  /* 0x0000040000007802 */ /* 0x000fe40000000f00 */
[----:B------:R-:W-:Y:S01]  /*0110*/  LOP3.LUT P0, RZ, R4, 0x3f0, R9, 0xc8, !PT ;  /* 0x000003f004ff7812 */ /* 0x000fe2000780c809 */
[----:B------:R-:W0:Y:S02]  /*0120*/  S2R R5, SR_CgaCtaId ;  /* 0x0000000000057919 */ /* 0x000e240000008800 */
[----:B0-----:R-:W-:-:S05]  /*0130*/  LEA R0, R5, R0, 0x18 ;  /* 0x0000000005007211 */ /* 0x001fca00078ec0ff */
[----:B------:R-:W-:Y:S01]  /*0140*/  IMAD R0, R4, 0x50, R0 ;  /* 0x0000005004007824 */ /* 0x000fe200078e0200 */
[----:B------:R-:W-:-:S04]  /*0150*/  LOP3.LUT R4, R2, R3, RZ, 0xfc, !PT ;  /* 0x0000000302047212 */ /* 0x000fc800078efcff */
[----:B------:R-:W-:Y:S01]  /*0160*/  ISETP.GT.U32.OR P0, PT, R4, 0x1fff, P0 ;  /* 0x00001fff0400780c */ /* 0x000fe20000704470 */
[----:B------:R-:W-:-:S05]  /*0170*/  IMAD R4, R9, 0x4, R0 ;  /* 0x0000000409047824 */ /* 0x000fca00078e0200 */
[----:B--2---:R0:W-:Y:S04]  /*0180*/  @!P1 STS [R4], R7 ;  /* 0x0000000704009388 */ /* 0x0041e80000000800 */
[----:B------:R0:W-:Y:S01]  /*0190*/  @P1 STS [R4], RZ ;  /* 0x000000ff04001388 */ /* 0x0001e20000000800 */
[----:B------:R-:W-:Y:S06]  /*01a0*/  BAR.SYNC.DEFER_BLOCKING 0x0 ;  /* 0x0000000000007b1d */ /* 0x000fec0000010000 */
[----:B------:R-:W-:Y:S05]  /*01b0*/  @P0 EXIT ;  /* 0x000000000000094d */ /* 0x000fea0003800000 */
[----:B------:R-:W1:Y:S01]  /*01c0*/  LDS R0, [R4] ;  /* 0x0000000004007984 */ /* 0x000e620000000800 */
[----:B------:R-:W1:Y:S01]  /*01d0*/  LDCU.128 UR8, c[0x3][URZ] ;  /* 0x00c00000ff0877ac */ /* 0x000e620008000c00 */
[----:B------:R-:W-:Y:S02]  /*01e0*/  BSSY.RECONVERGENT B1, `(.L_x_0) ;  /* 0x0000044000017945 */ /* 0x000fe40003800200 */
[----:B0-----:R-:W0:Y:S01]  /*01f0*/  LDS R7, [R4+0x4] ;  /* 0x0000040004077984 */ /* 0x001e220000000800 */
[----:B------:R-:W2:Y:S03]  /*0200*/  LDCU.128 UR12, c[0x3][0x10] ;  /* 0x00c00200ff0c77ac */ /* 0x000ea60008000c00 */
[----:B------:R-:W3:Y:S01]  /*0210*/  LDS R8, [R4+0x8] ;  /* 0x0000080004087984 */ /* 0x000ee20000000800 */
[----:B------:R-:W4:Y:S03]  /*0220*/  LDCU UR4, c[0x3][0x60] ;  /* 0x00c00c00ff0477ac */ /* 0x000f260008000800 */
[----:B------:R-:W5:Y:S04]  /*0230*/  LDS R9, [R4+0xc] ;  /* 0x00000c0004097984 */ /* 0x000f680000000800 */
[----:B------:R-:W2:Y:S04]  /*0240*/  LDS R10, [R4+0x10] ;  /* 0x00001000040a7984 */ /* 0x000ea80000000800 */
[----:B------:R-:W4:Y:S04]  /*0250*/  LDS R11, [R4+0x50] ;  /* 0x00005000040b7984 */ /* 0x000f280000000800 */
[----:B------:R-:W4:Y:S04]  /*0260*/  LDS R12, [R4+0x54] ;  /* 0x00005400040c7984 */ /* 0x000f280000000800 */
[----:B------:R-:W4:Y:S04]  /*0270*/  LDS R13, [R4+0x58] ;  /* 0x00005800040d7984 */ /* 0x000f280000000800 */
[----:B------:R-:W4:Y:S04]  /*0280*/  LDS R14, [R4+0x5c] ;  /* 0x00005c00040e7984 */ /* 0x000f280000000800 */
[----:B------:R-:W4:Y:S01]  /*0290*/  LDS R6, [R4+0x60] ;  /* 0x0000600004067984 */ /* 0x000f220000000800 */
[----:B-1----:R-:W-:-:S03]  /*02a0*/  FFMA R0, R0, UR8, RZ ;  /* 0x0000000800007c23 */ /* 0x002fc600080000ff */
[----:B------:R-:W1:Y:S01]  /*02b0*/  LDS R5, [R4+0xa0] ;  /* 0x0000a00004057984 */ /* 0x000e620000000800 */
[----:B0-----:R-:W-:-:S03]  /*02c0*/  FFMA R7, R7, UR9, R0 ;  /* 0x0000000907077c23 */ /* 0x001fc60008000000 */
[----:B------:R-:W-:Y:S01]  /*02d0*/  LDS R16, [R4+0x100] ;  /* 0x0001000004107984 */ /* 0x000fe20000000800 */
[----:B---3--:R-:W-:-:S03]  /*02e0*/  FFMA R8, R8, UR10, R7 ;  /* 0x0000000a08087c23 */ /* 0x008fc60008000007 */
[----:B------:R-:W0:Y:S01]  /*02f0*/  LDS R0, [R4+0xa4] ;  /* 0x0000a40004007984 */ /* 0x000e220000000800 */
[----:B-----5:R-:W-:-:S03]  /*0300*/  FFMA R9, R9, UR11, R8 ;  /* 0x0000000b09097c23 */ /* 0x020fc60008000008 */
[----:B------:R-:W3:Y:S01]  /*0310*/  LDS R7, [R4+0xa8] ;  /* 0x0000a80004077984 */ /* 0x000ee20000000800 */
[----:B------:R-:W5:Y:S01]  /*0320*/  LDCU.128 UR8, c[0x3][0x20] ;  /* 0x00c00400ff0877ac */ /* 0x000f620008000c00 */
[----:B--2---:R-:W-:Y:S02]  /*0330*/  FFMA R10, R10, UR12, R9 ;  /* 0x0000000c0a0a7c23 */ /* 0x004fe40008000009 */
[----:B------:R-:W2:Y:S02]  /*0340*/  LDS R8, [R4+0xac] ;  /* 0x0000ac0004087984 */ /* 0x000ea40000000800 */
[----:B----4-:R-:W-:Y:S02]  /*0350*/  FFMA R11, R11, UR13, R10 ;  /* 0x0000000d0b0b7c23 */ /* 0x010fe4000800000a */
[----:B------:R-:W4:Y:S02]  /*0360*/  LDS R9, [R4+0xb0] ;  /* 0x0000b00004097984 */ /* 0x000f240000000800 */
[----:B------:R-:W-:-:S02]  /*0370*/  FFMA R12, R12, UR14, R11 ;  /* 0x0000000e0c0c7c23 */ /* 0x000fc4000800000b */
[----:B------:R-:W4:Y:S02]  /*0380*/  LDS R10, [R4+0xf0] ;  /* 0x0000f000040a7984 */ /* 0x000f240000000800 */
[----:B------:R-:W-:Y:S02]  /*0390*/  FFMA R13, R13, UR15, R12 ;  /* 0x0000000f0d0d7c23 */ /* 0x000fe4000800000c */
[----:B------:R-:W4:Y:S01]  /*03a0*/  LDS R11, [R4+0xf4] ;  /* 0x0000f400040b7984 */ /* 0x000f220000000800 */
[----:B------:R-:W3:Y:S01]  /*03b0*/  LDCU.128 UR12, c[0x3][0x30] ;  /* 0x00c00600ff0c77ac */ /* 0x000ee20008000c00 */
[----:B-----5:R-:W-:Y:S02]  /*03c0*/  FFMA R13, R14, UR8, R13 ;  /* 0x000000080e0d7c23 */ /* 0x020fe4000800000d */
[----:B------:R-:W5:Y:S02]  /*03d0*/  LDS R12, [R4+0xf8] ;  /* 0x0000f800040c7984 */ /* 0x000f640000000800 */
[----:B------:R-:W-:-:S02]  /*03e0*/  FFMA R6, R6, UR9, R13 ;  /* 0x0000000906067c23 */ /* 0x000fc4000800000d */
[----:B------:R-:W5:Y:S02]  /*03f0*/  LDS R14, [R4+0xfc] ;  /* 0x0000fc00040e7984 */ /* 0x000f640000000800 */
[----:B-1----:R-:W-:Y:S02]  /*0400*/  FFMA R5, R5, UR10, R6 ;  /* 0x0000000a05057c23 */ /* 0x002fe40008000006 */
[----:B------:R-:W-:Y:S04]  /*0410*/  LDS R13, [R4+0x150] ;  /* 0x00015000040d7984 */ /* 0x000fe80000000800 */
[----:B------:R-:W1:Y:S01]  /*0420*/  LDS R6, [R4+0x140] ;  /* 0x0001400004067984 */ /* 0x000e620000000800 */
[----:B0-----:R-:W-:Y:S01]  /*0430*/  FFMA R0, R0, UR11, R5 ;  /* 0x0000000b00007c23 */ /* 0x001fe20008000005 */
[----:B------:R-:W0:Y:S02]  /*0440*/  LDCU.128 UR8, c[0x3][0x40] ;  /* 0x00c00800ff0877ac */ /* 0x000e240008000c00 */
[----:B------:R-:W1:Y:S01]  /*0450*/  LDS R5, [R4+0x144] ;  /* 0x0001440004057984 */ /* 0x000e620000000800 */
[----:B---3--:R-:W-:-:S03]  /*0460*/  FFMA R7, R7, UR12, R0 ;  /* 0x0000000c07077c23 */ /* 0x008fc60008000000 */
[----:B------:R-:W3:Y:S01]  /*0470*/  LDS R0, [R4+0x148] ;  /* 0x0001480004007984 */ /* 0x000ee20000000800 */
[----:B--2---:R-:W-:-:S03]  /*0480*/  FFMA R8, R8, UR13, R7 ;  /* 0x0000000d08087c23 */ /* 0x004fc60008000007 */
[----:B------:R2:W3:Y:S01]  /*0490*/  LDS R7, [R4+0x14c] ;  /* 0x00014c0004077984 */ /* 0x0004e20000000800 */
[----:B----4-:R-:W-:-:S04]  /*04a0*/  FFMA R9, R9, UR14, R8 ;  /* 0x0000000e09097c23 */ /* 0x010fc80008000008 */
[----:B------:R-:W-:Y:S01]  /*04b0*/  FFMA R10, R10, UR15, R9 ;  /* 0x0000000f0a0a7c23 */ /* 0x000fe20008000009 */
[----:B------:R-:W1:Y:S01]  /*04c0*/  LDCU.128 UR12, c[0x3][0x50] ;  /* 0x00c00a00ff0c77ac */ /* 0x000e620008000c00 */
[----:B--2---:R-:W-:Y:S02]  /*04d0*/  IMAD.MOV.U32 R4, RZ, RZ, 0x41c80000 ;  /* 0x41c80000ff047424 */ /* 0x004fe400078e00ff */
[----:B0-----:R-:W-:-:S04]  /*04e0*/  FFMA R11, R11, UR8, R10 ;  /* 0x000000080b0b7c23 */ /* 0x001fc8000800000a */
[----:B-----5:R-:W-:-:S04]  /*04f0*/  FFMA R11, R12, UR9, R11 ;  /* 0x000000090c0b7c23 */ /* 0x020fc8000800000b */
[----:B------:R-:W-:-:S04]  /*0500*/  FFMA R11, R14, UR10, R11 ;  /* 0x0000000a0e0b7c23 */ /* 0x000fc8000800000b */
[----:B------:R-:W-:-:S04]  /*0510*/  FFMA R11, R16, UR11, R11 ;  /* 0x0000000b100b7c23 */ /* 0x000fc8000800000b */
[----:B-1----:R-:W-:-:S04]  /*0520*/  FFMA R6, R6, UR12, R11 ;  /* 0x0000000c06067c23 */ /* 0x002fc8000800000b */
[----:B------:R-:W-:-:S04]  /*0530*/  FFMA R5, R5, UR13, R6 ;  /* 0x0000000d05057c23 */ /* 0x000fc80008000006 */
[----:B---3--:R-:W-:Y:S01]  /*0540*/  FFMA R0, R0, UR14, R5 ;  /* 0x0000000e00007c23 */ /* 0x008fe20008000005 */
[----:B------:R-:W-:-:S03]  /*0550*/  HFMA2 R5, -RZ, RZ, 1.2841796875, -112.625 ;  /* 0x3d23d70aff057431 */ /* 0x000fc600000001ff */
[----:B------:R-:W-:-:S04]  /*0560*/  FFMA R0, R7, UR15, R0 ;  /* 0x0000000f07007c23 */ /* 0x000fc80008000000 */
[----:B------:R-:W-:Y:S01]  /*0570*/  FFMA R0, R13, UR4, R0 ;  /* 0x000000040d007c23 */ /* 0x000fe20008000000 */
[----:B------:R-:W-:-:S03]  /*0580*/  FFMA R4, R5, -R4, 1 ;  /* 0x3f80000005047423 */ /* 0x000fc60000000804 */
[----:B------:R-:W0:Y:S01]  /*0590*/  FCHK P0, R0, 25 ;  /* 0x41c8000000007902 */ /* 0x000e220000000000 */
[----:B------:R-:W-:-:S04]  /*05a0*/  FFMA R5, R4, R5, 0.039999999105930328369 ;  /* 0x3d23d70a04057423 */ /* 0x000fc80000000005 */
[----:B------:R-:W-:-:S04]  /*05b0*/  FFMA R4, R0, R5, RZ ;  /* 0x0000000500047223 */ /* 0x000fc800000000ff */
[----:B------:R-:W-:-:S04]  /*05c0*/  FFMA R6, R4, -25, R0 ;  /* 0xc1c8000004067823 */ /* 0x000fc80000000000 */
[----:B------:R-:W-:Y:S01]  /*05d0*/  FFMA R7, R5, R6, R4 ;  /* 0x0000000605077223 */ /* 0x000fe20000000004 */
[----:B0-----:R-:W-:Y:S06]  /*05e0*/  @!P0 BRA `(.L_x_1) ;  /* 0x00000000000c8947 */ /* 0x001fec0003800000 */
[----:B------:R-:W-:-:S07]  /*05f0*/  MOV R4, 0x610 ;  /* 0x0000061000047802 */ /* 0x000fce0000000f00 */
[----:B------:R-:W-:Y:S05]  /*0600*/  CALL.REL.NOINC `($__internal_0_$__cuda_sm3x_div_rn_noftz_f32_slowpath) ;  /* 0x00000000001c7944 */ /* 0x000fea0003c00000 */
[----:B------:R-:W-:-:S07]  /*0610*/  MOV R7, R6 ;  /* 0x0000000600077202 */ /* 0x000fce0000000f00 */
.L_x_1:
[----:B------:R-:W-:Y:S05]  /*0620*/  BSYNC.RECONVERGENT B1 ;  /* 0x0000000000017941 */ /* 0x000fea0003800200 */
.L_x_0:
[----:B------:R-:W0:Y:S01]  /*0630*/  LDC.64 R4, c[0x0][0x388] ;  /* 0x0000e200ff047b82 */ /* 0x000e220000000a00 */
[----:B------:R-:W-:-:S04]  /*0640*/  IMAD R3, R2, 0x2000, R3 ;  /* 0x0000200002037824 */ /* 0x000fc800078e0203 */
[----:B0-----:R-:W-:-:S05]  /*0650*/  IMAD.WIDE.U32 R2, R3, 0x4, R4 ;  /* 0x0000000403027825 */ /* 0x001fca00078e0004 */
[----:B------:R-:W-:Y:S01]  /*0660*/  STG.E desc[UR6][R2.64], R7 ;  /* 0x0000000702007986 */ /* 0x000fe2000c101906 */
[----:B------:R-:W-:Y:S05]  /*0670*/  EXIT ;  /* 0x000000000000794d */ /* 0x000fea0003800000 */
        .weak           $__internal_0_$__cuda_sm3x_div_rn_noftz_f32_slowpath
        .type           $__internal_0_$__cuda_sm3x_div_rn_noftz_f32_slowpath,@function
        .size           $__internal_0_$__cuda_sm3x_div_rn_noftz_f32_slowpath,(.L_x_15 - $__internal_0_$__cuda_sm3x_div_rn_noftz_f32_slowpath)
$__internal_0_$__cuda_sm3x_div_rn_noftz_f32_slowpath:
[--C-:B------:R-:W-:Y:S01]  /*0680*/  SHF.R.U32.HI R5, RZ, 0x17, R0.reuse ;  /* 0x00000017ff057819 */ /* 0x100fe20000011600 */
[----:B------:R-:W-:Y:S04]  /*0690*/  BSSY.RECONVERGENT B0, `(.L_x_2) ;  /* 0x000005c000007945 */ /* 0x000fe80003800200 */
[----:B------:R-:W-:Y:S01]  /*06a0*/  BSSY.RELIABLE B2, `(.L_x_3) ;  /* 0x000001a000027945 */ /* 0x000fe20003800100 */
[----:B------:R-:W-:Y:S01]  /*06b0*/  IMAD.MOV.U32 R6, RZ, RZ, R0 ;  /* 0x000000ffff067224 */ /* 0x000fe200078e0000 */
[----:B------:R-:W-:-:S04]  /*06c0*/  LOP3.LUT R5, R5, 0xff, RZ, 0xc0, !PT ;  /* 0x000000ff05057812 */ /* 0x000fc800078ec0ff */
[----:B------:R-:W-:-:S04]  /*06d0*/  IADD3 R8, PT, PT, R5, -0x1, RZ ;  /* 0xffffffff05087810 */ /* 0x000fc80007ffe0ff */
[----:B------:R-:W-:-:S13]  /*06e0*/  ISETP.GT.U32.OR P0, PT, R8, 0xfd, !PT ;  /* 0x000000fd0800780c */ /* 0x000fda0007f04470 */
[----:B------:R-:W-:Y:S01]  /*06f0*/  @!P0 MOV R7, RZ ;  /* 0x000000ff00078202 */ /* 0x000fe20000000f00 */
[----:B------:R-:W-:Y:S06]  /*0700*/  @!P0 BRA `(.L_x_4) ;  /* 0x00000000004c8947 */ /* 0x000fec0003800000 */
[----:B------:R-:W-:-:S13]  /*0710*/  FSETP.GTU.FTZ.AND P0, PT, |R0|, +INF , PT ;  /* 0x7f8000000000780b */ /* 0x000fda0003f1c200 */
[----:B------:R-:W-:Y:S05]  /*0720*/  @P0 BREAK.RELIABLE B2 ;  /* 0x0000000000020942 */ /* 0x000fea0003800100 */
[----:B------:R-:W-:Y:S05]  /*0730*/  @P0 BRA `(.L_x_5) ;  /* 0x0000000400400947 */ /* 0x000fea0003800000 */
[----:B------:R-:W-:-:S05]  /*0740*/  IMAD.MOV.U32 R7, RZ, RZ, 0x41c80000 ;  /* 0x41c80000ff077424 */ /* 0x000fca00078e00ff */
[----:B------:R-:W-:-:S13]  /*0750*/  LOP3.LUT P0, RZ, R7, 0x7fffffff, R6, 0xc8, !PT ;  /* 0x7fffffff07ff7812 */ /* 0x000fda000780c806 */
[----:B------:R-:W-:Y:S05]  /*0760*/  @!P0 BREAK.RELIABLE B2 ;  /* 0x0000000000028942 */ /* 0x000fea0003800100 */
[----:B------:R-:W-:Y:S05]  /*0770*/  @!P0 BRA `(.L_x_6) ;  /* 0x0000000400288947 */ /* 0x000fea0003800000 */
[----:B------:R-:W-:-:S13]  /*0780*/  LOP3.LUT P0, RZ, R6, 0x7fffffff, RZ, 0xc0, !PT ;  /* 0x7fffffff06ff7812 */ /* 0x000fda000780c0ff */
[----:B------:R-:W-:Y:S05]  /*0790*/  @!P0 BREAK.RELIABLE B2 ;  /* 0x0000000000028942 */ /* 0x000fea0003800100 */
[----:B------:R-:W-:Y:S05]  /*07a0*/  @!P0 BRA `(.L_x_7) ;  /* 0x0000000400148947 */ /* 0x000fea0003800000 */
[----:B------:R-:W-:Y:S02]  /*07b0*/  FSETP.NEU.FTZ.AND P0, PT, |R0|, +INF , PT ;  /* 0x7f8000000000780b */ /* 0x000fe40003f1d200 */
[----:B------:R-:W-:-:S04]  /*07c0*/  LOP3.LUT P1, RZ, R7, 0x7fffffff, RZ, 0xc0, !PT ;  /* 0x7fffffff07ff7812 */ /* 0x000fc8000782c0ff */
[----:B------:R-:W-:-:S13]  /*07d0*/  PLOP3.LUT P0, PT, P0, P1, PT, 0x2f, 0xf2 ;  /* 0x0000000000f2781c */ /* 0x000fda0000702577 */
[----:B------:R-:W-:Y:S05]  /*07e0*/  @P0 BREAK.RELIABLE B2 ;  /* 0x0000000000020942 */ /* 0x000fea0003800100 */
[----:B------:R-:W-:Y:S05]  /*07f0*/  @P0 BRA `(.L_x_8) ;  /* 0x0000000000f40947 */ /* 0x000fea0003800000 */
[----:B------:R-:W-:-:S13]  /*0800*/  ISETP.GE.AND P0, PT, R8, RZ, PT ;  /* 0x000000ff0800720c */ /* 0x000fda0003f06270 */
[----:B------:R-:W-:Y:S01]  /*0810*/  @P0 MOV R7, RZ ;  /* 0x000000ff00070202 */ /* 0x000fe20000000f00 */
[----:B------:R-:W-:Y:S01]  /*0820*/  @!P0 FFMA R6, R0, 1.84467440737095516160e+19, RZ ;  /* 0x5f80000000068823 */ /* 0x000fe200000000ff */
[----:B------:R-:W-:-:S07]  /*0830*/  @!P0 IMAD.MOV.U32 R7, RZ, RZ, -0x40 ;  /* 0xffffffc0ff078424 */ /* 0x000fce00078e00ff */
.L_x_4:
[----:B------:R-:W-:Y:S05]  /*0840*/  BSYNC.RELIABLE B2 ;  /* 0x0000000000027941 */ /* 0x000fea0003800100 */
.L_x_3:
[----:B------:R-:W-:Y:S01]  /*0850*/  UMOV UR4, 0x41c80000 ;  /* 0x41c8000000047882 */ /* 0x000fe20000000000 */
[----:B------:R-:W-:Y:S01]  /*0860*/  IADD3 R5, PT, PT, R5, -0x7f, RZ ;  /* 0xffffff8105057810 */ /* 0x000fe20007ffe0ff */
[----:B------:R-:W-:Y:S01]  /*0870*/  UIADD3 UR4, UPT, UPT, UR4, -0x2000000, URZ ;  /* 0xfe00000004047890 */ /* 0x000fe2000fffe0ff */
[----:B------:R-:W-:Y:S02]  /*0880*/  BSSY.RECONVERGENT B2, `(.L_x_9) ;  /* 0x0000033000027945 */ /* 0x000fe40003800200 */
[----:B------:R-:W-:Y:S01]  /*0890*/  IADD3 R7, PT, PT, R7, -0x4, R5 ;  /* 0xfffffffc07077810 */ /* 0x000fe20007ffe005 */
[----:B------:R-:W-:Y:S02]  /*08a0*/  IMAD R0, R5, -0x800000, R6 ;  /* 0xff80000005007824 */ /* 0x000fe400078e0206 */
[----:B------:R-:W-:-:S03]  /*08b0*/  FADD.FTZ R9, -RZ, -UR4 ;  /* 0x80000004ff097e21 */ /* 0x000fc60008010100 */
[----:B------:R-:W0:Y:S02]  /*08c0*/  MUFU.RCP R8, UR4 ;  /* 0x0000000400087d08 */ /* 0x000e240008001000 */
[----:B0-----:R-:W-:-:S04]  /*08d0*/  FFMA R11, R8, R9, 1 ;  /* 0x3f800000080b7423 */ /* 0x001fc80000000009 */
[----:B------:R-:W-:-:S04]  /*08e0*/  FFMA R11, R8, R11, R8 ;  /* 0x0000000b080b7223 */ /* 0x000fc80000000008 */
[----:B------:R-:W-:-:S04]  /*08f0*/  FFMA R6, R0, R11, RZ ;  /* 0x0000000b00067223 */ /* 0x000fc800000000ff */
[----:B------:R-:W-:-:S04]  /*0900*/  FFMA R8, R9, R6, R0 ;  /* 0x0000000609087223 */ /* 0x000fc80000000000 */
[----:B------:R-:W-:-:S04]  /*0910*/  FFMA R8, R11, R8, R6 ;  /* 0x000000080b087223 */ /* 0x000fc80000000006 */
[----:B------:R-:W-:-:S04]  /*0920*/  FFMA R9, R9, R8, R0 ;  /* 0x0000000809097223 */ /* 0x000fc80000000000 */
[----:B------:R-:W-:-:S05]  /*0930*/  FFMA R6, R11, R9, R8 ;  /* 0x000000090b067223 */ /* 0x000fca0000000008 */
[----:B------:R-:W-:-:S04]  /*0940*/  SHF.R.U32.HI R0, RZ, 0x17, R6 ;  /* 0x00000017ff007819 */ /* 0x000fc80000011606 */
[----:B------:R-:W-:-:S05]  /*0950*/  LOP3.LUT R0, R0, 0xff, RZ, 0xc0, !PT ;  /* 0x000000ff00007812 */ /* 0x000fca00078ec0ff */
[----:B------:R-:W-:-:S05]  /*0960*/  IMAD.IADD R10, R0, 0x1, R7 ;  /* 0x00000001000a7824 */ /* 0x000fca00078e0207 */
[----:B------:R-:W-:-:S04]  /*0970*/  IADD3 R0, PT, PT, R10, -0x1, RZ ;  /* 0xffffffff0a007810 */ /* 0x000fc80007ffe0ff */
[----:B------:R-:W-:-:S13]  /*0980*/  ISETP.GE.U32.AND P0, PT, R0, 0xfe, PT ;  /* 0x000000fe0000780c */ /* 0x000fda0003f06070 */
[----:B------:R-:W-:Y:S05]  /*0990*/  @!P0 BRA `(.L_x_10) ;  /* 0x0000000000808947 */ /* 0x000fea0003800000 */
[----:B------:R-:W-:-:S13]  /*09a0*/  ISETP.GT.AND P0, PT, R10, 0xfe, PT ;  /* 0x000000fe0a00780c */ /* 0x000fda0003f04270 */
[----:B------:R-:W-:Y:S05]  /*09b0*/  @P0 BRA `(.L_x_11) ;  /* 0x00000000006c0947 */ /* 0x000fea0003800000 */
[----:B------:R-:W-:-:S13]  /*09c0*/  ISETP.GE.AND P0, PT, R10, 0x1, PT ;  /* 0x000000010a00780c */ /* 0x000fda0003f06270 */
[----:B------:R-:W-:Y:S05]  /*09d0*/  @P0 BRA `(.L_x_12) ;  /* 0x0000000000740947 */ /* 0x000fea0003800000 */
[----:B------:R-:W-:Y:S02]  /*09e0*/  ISETP.GE.AND P0, PT, R10, -0x18, PT ;  /* 0xffffffe80a00780c */ /* 0x000fe40003f06270 */
[----:B------:R-:W-:-:S11]  /*09f0*/  LOP3.LUT R6, R6, 0x80000000, RZ, 0xc0, !PT ;  /* 0x8000000006067812 */ /* 0x000fd600078ec0ff */
[----:B------:R-:W-:Y:S05]  /*0a00*/  @!P0 BRA `(.L_x_12) ;  /* 0x0000000000688947 */ /* 0x000fea0003800000 */
[CCC-:B------:R-:W-:Y:S01]  /*0a10*/  FFMA.RZ R0, R11.reuse, R9.reuse, R8.reuse ;  /* 0x000000090b007223 */ /* 0x1c0fe2000000c008 */
[C---:B------:R-:W-:Y:S02]  /*0a20*/  ISETP.NE.AND P2, PT, R10.reuse, RZ, PT ;  /* 0x000000ff0a00720c */ /* 0x040fe40003f45270 */
[----:B------:R-:W-:Y:S02]  /*0a30*/  ISETP.NE.AND P1, PT, R10, RZ, PT ;  /* 0x000000ff0a00720c */ /* 0x000fe40003f25270 */
[----:B------:R-:W-:Y:S01]  /*0a40*/  LOP3.LUT R5, R0, 0x7fffff, RZ, 0xc0, !PT ;  /* 0x007fffff00057812 */ /* 0x000fe200078ec0ff */
[CCC-:B------:R-:W-:Y:S01]  /*0a50*/  FFMA.RP R0, R11.reuse, R9.reuse, R8.reuse ;  /* 0x000000090b007223 */ /* 0x1c0fe20000008008 */
[----:B------:R-:W-:Y:S01]  /*0a60*/  FFMA.RM R11, R11, R9, R8 ;  /* 0x000000090b0b7223 */ /* 0x000fe20000004008 */
[C---:B------:R-:W-:Y:S01]  /*0a70*/  VIADD R8, R10.reuse, 0x20 ;  /* 0x000000200a087836 */ /* 0x040fe20000000000 */
[----:B------:R-:W-:Y:S02]  /*0a80*/  LOP3.LUT R5, R5, 0x800000, RZ, 0xfc, !PT ;  /* 0x0080000005057812 */ /* 0x000fe400078efcff */
[----:B------:R-:W-:-:S02]  /*0a90*/  IADD3 R7, PT, PT, -R10, RZ, RZ ;  /* 0x000000ff0a077210 */ /* 0x000fc40007ffe1ff */
[----:B------:R-:W-:Y:S02]  /*0aa0*/  SHF.L.U32 R8, R5, R8, RZ ;  /* 0x0000000805087219 */ /* 0x000fe400000006ff */
[----:B------:R-:W-:Y:S02]  /*0ab0*/  FSETP.NEU.FTZ.AND P0, PT, R0, R11, PT ;  /* 0x0000000b0000720b */ /* 0x000fe40003f1d000 */
[----:B------:R-:W-:Y:S02]  /*0ac0*/  SEL R0, R7, RZ, P2 ;  /* 0x000000ff07007207 */ /* 0x000fe40001000000 */
[----:B------:R-:W-:Y:S02]  /*0ad0*/  ISETP.NE.AND P1, PT, R8, RZ, P1 ;  /* 0x000000ff0800720c */ /* 0x000fe40000f25270 */
[----:B------:R-:W-:Y:S02]  /*0ae0*/  SHF.R.U32.HI R0, RZ, R0, R5 ;  /* 0x00000000ff007219 */ /* 0x000fe40000011605 */
[----:B------:R-:W-:-:S02]  /*0af0*/  PLOP3.LUT P0, PT, P0, P1, PT, 0xf8, 0x8f ;  /* 0x00000000008f781c */ /* 0x000fc40000703f70 */
[----:B------:R-:W-:Y:S02]  /*0b00*/  SHF.R.U32.HI R8, RZ, 0x1, R0 ;  /* 0x00000001ff087819 */ /* 0x000fe40000011600 */
[----:B------:R-:W-:-:S04]  /*0b10*/  SEL R5, RZ, 0x1, !P0 ;  /* 0x00000001ff057807 */ /* 0x000fc80004000000 */
[----:B------:R-:W-:-:S04]  /*0b20*/  LOP3.LUT R5, R5, 0x1, R8, 0xf8, !PT ;  /* 0x0000000105057812 */ /* 0x000fc800078ef808 */
[----:B------:R-:W-:-:S05]  /*0b30*/  LOP3.LUT R5, R5, R0, RZ, 0xc0, !PT ;  /* 0x0000000005057212 */ /* 0x000fca00078ec0ff */
[----:B------:R-:W-:-:S05]  /*0b40*/  IMAD.IADD R5, R8, 0x1, R5 ;  /* 0x0000000108057824 */ /* 0x000fca00078e0205 */
[----:B------:R-:W-:Y:S01]  /*0b50*/  LOP3.LUT R6, R5, R6, RZ, 0xfc, !PT ;  /* 0x0000000605067212 */ /* 0x000fe200078efcff */
[----:B------:R-:W-:Y:S06]  /*0b60*/  BRA `(.L_x_12) ;  /* 0x0000000000107947 */ /* 0x000fec0003800000 */
.L_x_11:
[----:B------:R-:W-:-:S04]  /*0b70*/  LOP3.LUT R6, R6, 0x80000000, RZ, 0xc0, !PT ;  /* 0x8000000006067812 */ /* 0x000fc800078ec0ff */
[----:B------:R-:W-:Y:S01]  /*0b80*/  LOP3.LUT R6, R6, 0x7f800000, RZ, 0xfc, !PT ;  /* 0x7f80000006067812 */ /* 0x000fe200078efcff */
[----:B------:R-:W-:Y:S06]  /*0b90*/  BRA `(.L_x_12) ;  /* 0x0000000000047947 */ /* 0x000fec0003800000 */
.L_x_10:
[----:B------:R-:W-:-:S07]  /*0ba0*/  LEA R6, R7, R6, 0x17 ;  /* 0x0000000607067211 */ /* 0x000fce00078eb8ff */
.L_x_12:
[----:B------:R-:W-:Y:S05]  /*0bb0*/  BSYNC.RECONVERGENT B2 ;  /* 0x0000000000027941 */ /* 0x000fea0003800200 */
.L_x_9:
[----:B------:R-:W-:Y:S05]  /*0bc0*/  BRA `(.L_x_13) ;  /* 0x0000000000207947 */ /* 0x000fea0003800000 */
.L_x_8:
[----:B------:R-:W-:-:S04]  /*0bd0*/  LOP3.LUT R6, R7, 0x80000000, R6, 0x48, !PT ;  /* 0x8000000007067812 */ /* 0x000fc800078e4806 */
[----:B------:R-:W-:Y:S01]  /*0be0*/  LOP3.LUT R6, R6, 0x7f800000, RZ, 0xfc, !PT ;  /* 0x7f80000006067812 */ /* 0x000fe200078efcff */
[----:B------:R-:W-:Y:S06]  /*0bf0*/  BRA `(.L_x_13) ;  /* 0x0000000000147947 */ /* 0x000fec0003800000 */
.L_x_7:
[----:B------:R-:W-:Y:S01]  /*0c00*/  LOP3.LUT R6, R7, 0x80000000, R6, 0x48, !PT ;  /* 0x8000000007067812 */ /* 0x000fe200078e4806 */
[----:B------:R-:W-:Y:S06]  /*0c10*/  BRA `(.L_x_13) ;  /* 0x00000000000c7947 */ /* 0x000fec0003800000 */
.L_x_6:
[----:B------:R-:W0:Y:S01]  /*0c20*/  MUFU.RSQ R6, -QNAN ;  /* 0xffc0000000067908 */ /* 0x000e220000001400 */
[----:B------:R-:W-:Y:S05]  /*0c30*/  BRA `(.L_x_13) ;  /* 0x0000000000047947 */ /* 0x000fea0003800000 */
.L_x_5:
[----:B------:R-:W-:-:S07]  /*0c40*/  FADD.FTZ R6, R0, 25 ;  /* 0x41c8000000067421 */ /* 0x000fce0000010000 */
.L_x_13:
[----:B------:R-:W-:Y:S05]  /*0c50*/  BSYNC.RECONVERGENT B0 ;  /* 0x0000000000007941 */ /* 0x000fea0003800200 */
.L_x_2:
[----:B------:R-:W-:-:S04]  /*0c60*/  HFMA2 R5, -RZ, RZ, 0, 0 ;  /* 0x00000000ff057431 */ /* 0x000fc800000001ff */
[----:B0-----:R-:W-:Y:S05]  /*0c70*/  RET.REL.NODEC R4 `(_Z8kernel2DPKfPf) ;  /* 0xfffffff004e07950 */ /* 0x001fea0003c3ffff */
.L_x_14:
[----:B------:R-:W-:-:S00]  /*0c80*/  BRA `(.L_x_14) ;  /* 0xfffffffc00fc7947 */ /* 0x000fc0000383ffff */
[----:B------:R-:W-:-:S00]  /*0c90*/  NOP ;  /* 0x0000000000007918 */ /* 0x000fc00000000000 */
        /* <DEDUP_REMOVED lines=14> */
.L_x_15:


//--------------------- .nv.shared._Z8kernel2DPKfPf --------------------------
	.section	.nv.shared._Z8kernel2DPKfPf,"aw",@nobits
	.sectionflags	@""
	.align	4
.nv.shared._Z8kernel2DPKfPf:
	.zero		2624


//--------------------- .nv.shared.reserved.0     --------------------------
	.section	.nv.shared.reserved.0,"aw",@nobits
	.weak		__nv_reservedSMEM_offset_0_alias
	.size		__nv_reservedSMEM_offset_0_alias, 0, 64
	.other		__nv_reservedSMEM_offset_0_alias,@"STO_CUDA_RESERVED_SHARED STV_DEFAULT"
__nv_reservedSMEM_offset_0_alias:
	.zero		0
	.zero		64


//--------------------- .nv.constant0._Z8kernel2DPKfPf --------------------------
	.section	.nv.constant0._Z8kernel2DPKfPf,"a",@progbits
	.sectionflags	@""
	.align	4
.nv.constant0._Z8kernel2DPKfPf:
	.zero		912


//--------------------- SYMBOLS --------------------------

	.type		.nv.reservedSmem.offset0,@object
	.size		.nv.reservedSmem.offset0,0x4
	.type		.nv.reservedSmem.cap,@object
	.size		.nv.reservedSmem.cap,0x4
